	.headerflags	@"EF_CUDA_TEXMODE_UNIFIED EF_CUDA_64BIT_ADDRESS EF_CUDA_ACCELERATORS EF_CUDA_SM90 EF_CUDA_VIRTUAL_SM(EF_CUDA_SM90)"
	.elftype	@"ET_EXEC"


//--------------------- .nv.info                  --------------------------
	.section	.nv.info,"",@"SHT_CUDA_INFO"
	.align	4


	//----- nvinfo : EIATTR_REGCOUNT
	.align		4
        /*0000*/ 	.byte	0x04, 0x2f
        /*0002*/ 	.short	(.L_1 - .L_0)
	.align		4
.L_0:
        /*0004*/ 	.word	index@(triton_poi_fused_convolution_relu_2)
        /*0008*/ 	.word	0x00000012


	//----- nvinfo : EIATTR_MIN_STACK_SIZE
	.align		4
.L_1:
        /*000c*/ 	.byte	0x04, 0x12
        /*000e*/ 	.short	(.L_3 - .L_2)
	.align		4
.L_2:
        /*0010*/ 	.word	index@(triton_poi_fused_convolution_relu_2)
        /*0014*/ 	.word	0x00000000


	//----- nvinfo : EIATTR_FRAME_SIZE
	.align		4
.L_3:
        /*0018*/ 	.byte	0x04, 0x11
        /*001a*/ 	.short	(.L_5 - .L_4)
	.align		4
.L_4:
        /*001c*/ 	.word	index@(triton_poi_fused_convolution_relu_2)
        /*0020*/ 	.word	0x00000000


	//----- nvinfo : EIATTR_MIN_STACK_SIZE
	.align		4
.L_5:
        /*0024*/ 	.byte	0x04, 0x12
        /*0026*/ 	.short	(.L_7 - .L_6)
	.align		4
.L_6:
        /*0028*/ 	.word	index@(triton_poi_fused_convolution_relu_2)
        /*002c*/ 	.word	0x00000000
.L_7:


//--------------------- .nv.info.triton_poi_fused_convolution_relu_2 --------------------------
	.section	.nv.info.triton_poi_fused_convolution_relu_2,"",@"SHT_CUDA_INFO"
	.sectionflags	@""
	.align	4


	//----- nvinfo : EIATTR_CUDA_API_VERSION
	.align		4
        /*0000*/ 	.byte	0x04, 0x37
        /*0002*/ 	.short	(.L_9 - .L_8)
.L_8:
        /*0004*/ 	.word	0x0000007c


	//----- nvinfo : EIATTR_KPARAM_INFO
	.align		4
.L_9:
        /*0008*/ 	.byte	0x04, 0x17
        /*000a*/ 	.short	(.L_11 - .L_10)
.L_10:
        /*000c*/ 	.word	0x00000000
        /*0010*/ 	.short	0x0002
        /*0012*/ 	.short	0x0010
        /*0014*/ 	.byte	0x00, 0xf0, 0x11, 0x00


	//----- nvinfo : EIATTR_KPARAM_INFO
	.align		4
.L_11:
        /*0018*/ 	.byte	0x04, 0x17
        /*001a*/ 	.short	(.L_13 - .L_12)
.L_12:
        /*001c*/ 	.word	0x00000000
        /*0020*/ 	.short	0x0001
        /*0022*/ 	.short	0x0008
        /*0024*/ 	.byte	0x00, 0xf4, 0x21, 0x00


	//----- nvinfo : EIATTR_KPARAM_INFO
	.align		4
.L_13:
        /*0028*/ 	.byte	0x04, 0x17
        /*002a*/ 	.short	(.L_15 - .L_14)
.L_14:
        /*002c*/ 	.word	0x00000000
        /*0030*/ 	.short	0x0000
        /*0032*/ 	.short	0x0000
        /*0034*/ 	.byte	0x00, 0xf4, 0x21, 0x00


	//----- nvinfo : EIATTR_SPARSE_MMA_MASK
	.align		4
.L_15:
        /*0038*/ 	.byte	0x03, 0x50
        /*003a*/ 	.short	0x0000


	//----- nvinfo : EIATTR_MAXREG_COUNT
	.align		4
        /*003c*/ 	.byte	0x03, 0x1b
        /*003e*/ 	.short	0x00ff


	//----- nvinfo : EIATTR_EXIT_INSTR_OFFSETS
	.align		4
        /*0040*/ 	.byte	0x04, 0x1c
        /*0042*/ 	.short	(.L_17 - .L_16)


	//   ....[0]....
.L_16:
        /*0044*/ 	.word	0x000002d0


	//----- nvinfo : EIATTR_REQNTID
	.align		4
.L_17:
        /*0048*/ 	.byte	0x04, 0x10
        /*004a*/ 	.short	(.L_19 - .L_18)
.L_18:
        /*004c*/ 	.word	0x00000080
        /*0050*/ 	.word	0x00000001
        /*0054*/ 	.word	0x00000001


	//----- nvinfo : EIATTR_CBANK_PARAM_SIZE
	.align		4
.L_19:
        /*0058*/ 	.byte	0x03, 0x19
        /*005a*/ 	.short	0x0014


	//----- nvinfo : EIATTR_PARAM_CBANK
	.align		4
        /*005c*/ 	.byte	0x04, 0x0a
        /*005e*/ 	.short	(.L_21 - .L_20)
	.align		4
.L_20:
        /*0060*/ 	.word	index@(.nv.constant0.triton_poi_fused_convolution_relu_2)
        /*0064*/ 	.short	0x0210
        /*0066*/ 	.short	0x0014


	//----- nvinfo : EIATTR_SW_WAR
	.align		4
.L_21:
        /*0068*/ 	.byte	0x04, 0x36
        /*006a*/ 	.short	(.L_23 - .L_22)
.L_22:
        /*006c*/ 	.word	0x00000008
.L_23:


//--------------------- .nv.callgraph             --------------------------
	.section	.nv.callgraph,"",@"SHT_CUDA_CALLGRAPH"
	.align	4
	.sectionentsize	8
	.align		4
        /*0000*/ 	.word	0x00000000
	.align		4
        /*0004*/ 	.word	0xffffffff
	.align		4
        /*0008*/ 	.word	0x00000000
	.align		4
        /*000c*/ 	.word	0xfffffffe
	.align		4
        /*0010*/ 	.word	0x00000000
	.align		4
        /*0014*/ 	.word	0xfffffffd
	.align		4
        /*0018*/ 	.word	0x00000000
	.align		4
        /*001c*/ 	.word	0xfffffffc


//--------------------- .text.triton_poi_fused_convolution_relu_2 --------------------------
	.section	.text.triton_poi_fused_convolution_relu_2,"ax",@progbits
	.align	128
        .global         triton_poi_fused_convolution_relu_2
        .type           triton_poi_fused_convolution_relu_2,@function
        .size           triton_poi_fused_convolution_relu_2,(.L_x_1 - triton_poi_fused_convolution_relu_2)
        .other          triton_poi_fused_convolution_relu_2,@"STO_CUDA_ENTRY STV_DEFAULT"
triton_poi_fused_convolution_relu_2:
.text.triton_poi_fused_convolution_relu_2:
[----:B------:R-:W-:Y:S01]  /*0000*/  LDC R1, c[0x0][0x28] ;  /* 0x00000a00ff017b82 */ /* 0x000fe20000000800 */
[----:B------:R-:W1:Y:S07]  /*0010*/  S2R R0, SR_TID.X ;  /* 0x0000000000007919 */ /* 0x000e6e0000002100 */
[----:B------:R-:W2:Y:S01]  /*0020*/  LDC.64 R4, c[0x0][0x218] ;  /* 0x00008600ff047b82 */ /* 0x000ea20000000a00 */
[----:B------:R-:W-:Y:S01]  /*0030*/  ULDC.64 UR4, c[0x0][0x208] ;  /* 0x0000820000047ab9 */ /* 0x000fe20000000a00 */
[----:B------:R-:W3:Y:S06]  /*0040*/  S2R R7, SR_CTAID.X ;  /* 0x0000000000077919 */ /* 0x000eec0000002500 */
[----:B------:R-:W4:Y:S01]  /*0050*/  LDC.64 R2, c[0x0][0x210] ;  /* 0x00008400ff027b82 */ /* 0x000f220000000a00 */
[----:B-1----:R-:W-:Y:S01]  /*0060*/  IMAD.SHL.U32 R0, R0, 0x4, RZ ;  /* 0x0000000400007824 */ /* 0x002fe200078e00ff */
[----:B---3--:R-:W-:-:S04]  /*0070*/  SHF.R.S32.HI R6, RZ, 0x15, R7 ;  /* 0x00000015ff067819 */ /* 0x008fc80000011407 */
[----:B------:R-:W-:-:S05]  /*0080*/  LOP3.LUT R0, R0, 0x1fc, RZ, 0xc0, !PT ;  /* 0x000001fc00007812 */ /* 0x000fca00078ec0ff */
[----:B------:R-:W-:Y:S01]  /*0090*/  IMAD R7, R7, 0x400, R0 ;  /* 0x0000040007077824 */ /* 0x000fe200078e0200 */
[----:B------:R-:W-:-:S03]  /*00a0*/  SGXT R0, R6, 0x1 ;  /* 0x000000010600781a */ /* 0x000fc60000000200 */
[----:B----4-:R-:W-:Y:S01]  /*00b0*/  IMAD.WIDE R2, R7, 0x4, R2 ;  /* 0x0000000407027825 */ /* 0x010fe200078e0202 */
[----:B------:R-:W-:-:S04]  /*00c0*/  LEA.HI R0, R0, R7, RZ, 0x6 ;  /* 0x0000000700007211 */ /* 0x000fc800078f30ff */
[----:B------:R-:W-:Y:S01]  /*00d0*/  LOP3.LUT R0, R0, 0xffffffc0, RZ, 0xc0, !PT ;  /* 0xffffffc000007812 */ /* 0x000fe200078ec0ff */
[----:B------:R-:W3:Y:S04]  /*00e0*/  LDG.E.128 R12, desc[UR4][R2.64+0x800] ;  /* 0x00080004020c7981 */ /* 0x000ee8000c1e1d00 */
[----:B------:R-:W-:-:S04]  /*00f0*/  IMAD.IADD R9, R7, 0x1, -R0 ;  /* 0x0000000107097824 */ /* 0x000fc800078e0a00 */
[----:B--2---:R-:W-:Y:S02]  /*0100*/  IMAD.WIDE R4, R9, 0x4, R4 ;  /* 0x0000000409047825 */ /* 0x004fe400078e0204 */
[----:B------:R-:W2:Y:S04]  /*0110*/  LDG.E.128 R8, desc[UR4][R2.64] ;  /* 0x0000000402087981 */ /* 0x000ea8000c1e1d00 */
[----:B------:R-:W3:Y:S02]  /*0120*/  LDG.E.EL.128 R4, desc[UR4][R4.64] ;  /* 0x0000000404047981 */ /* 0x000ee4000c2e1d00 */
[CC--:B---3--:R-:W-:Y:S01]  /*0130*/  FSETP.GEU.AND P6, PT, R12.reuse, -R4.reuse, PT ;  /* 0x800000040c00720b */ /* 0x0c8fe20003fce000 */
[--C-:B------:R-:W-:Y:S01]  /*0140*/  FADD R12, R12, R4.reuse ;  /* 0x000000040c0c7221 */ /* 0x100fe20000000000 */
[C---:B--2---:R-:W-:Y:S01]  /*0150*/  FSETP.GEU.AND P2, PT, R8.reuse, -R4, PT ;  /* 0x800000040800720b */ /* 0x044fe20003f4e000 */
[----:B------:R-:W-:Y:S01]  /*0160*/  FADD R8, R8, R4 ;  /* 0x0000000408087221 */ /* 0x000fe20000000000 */
[----:B------:R-:W-:-:S02]  /*0170*/  FSETP.GEU.AND P5, PT, R13, -R5, PT ;  /* 0x800000050d00720b */ /* 0x000fc40003fae000 */
[----:B------:R-:W-:Y:S01]  /*0180*/  SEL R4, R12, RZ, P6 ;  /* 0x000000ff0c047207 */ /* 0x000fe20003000000 */
[----:B------:R-:W-:Y:S01]  /*0190*/  FADD R13, R13, R5 ;  /* 0x000000050d0d7221 */ /* 0x000fe20000000000 */
[CC--:B------:R-:W-:Y:S01]  /*01a0*/  FSETP.GEU.AND P4, PT, R14.reuse, -R6.reuse, PT ;  /* 0x800000060e00720b */ /* 0x0c0fe20003f8e000 */
[--C-:B------:R-:W-:Y:S01]  /*01b0*/  FADD R14, R14, R6.reuse ;  /* 0x000000060e0e7221 */ /* 0x100fe20000000000 */
[C---:B------:R-:W-:Y:S01]  /*01c0*/  FSETP.GEU.AND P3, PT, R15.reuse, -R7, PT ;  /* 0x800000070f00720b */ /* 0x040fe20003f6e000 */
[----:B------:R-:W-:Y:S01]  /*01d0*/  FADD R15, R15, R7 ;  /* 0x000000070f0f7221 */ /* 0x000fe20000000000 */
[C---:B------:R-:W-:Y:S01]  /*01e0*/  FSETP.GEU.AND P1, PT, R9.reuse, -R5, PT ;  /* 0x800000050900720b */ /* 0x040fe20003f2e000 */
[----:B------:R-:W-:Y:S01]  /*01f0*/  FADD R9, R9, R5 ;  /* 0x0000000509097221 */ /* 0x000fe20000000000 */
[C---:B------:R-:W-:Y:S01]  /*0200*/  FSETP.GEU.AND P0, PT, R10.reuse, -R6, PT ;  /* 0x800000060a00720b */ /* 0x040fe20003f0e000 */
[----:B------:R-:W-:Y:S01]  /*0210*/  FADD R10, R10, R6 ;  /* 0x000000060a0a7221 */ /* 0x000fe20000000000 */
[C---:B------:R-:W-:Y:S01]  /*0220*/  FSETP.GEU.AND P6, PT, R11.reuse, -R7, PT ;  /* 0x800000070b00720b */ /* 0x040fe20003fce000 */
[----:B------:R-:W-:Y:S01]  /*0230*/  FADD R11, R11, R7 ;  /* 0x000000070b0b7221 */ /* 0x000fe20000000000 */
[----:B------:R-:W-:-:S02]  /*0240*/  SEL R5, R13, RZ, P5 ;  /* 0x000000ff0d057207 */ /* 0x000fc40002800000 */
[----:B------:R-:W-:Y:S02]  /*0250*/  SEL R6, R14, RZ, P4 ;  /* 0x000000ff0e067207 */ /* 0x000fe40002000000 */
[----:B------:R-:W-:Y:S02]  /*0260*/  SEL R7, R15, RZ, P3 ;  /* 0x000000ff0f077207 */ /* 0x000fe40001800000 */
[----:B------:R-:W-:Y:S02]  /*0270*/  SEL R8, R8, RZ, P2 ;  /* 0x000000ff08087207 */ /* 0x000fe40001000000 */
[----:B------:R-:W-:Y:S02]  /*0280*/  SEL R9, R9, RZ, P1 ;  /* 0x000000ff09097207 */ /* 0x000fe40000800000 */
[----:B------:R-:W-:Y:S02]  /*0290*/  SEL R10, R10, RZ, P0 ;  /* 0x000000ff0a0a7207 */ /* 0x000fe40000000000 */
[----:B------:R-:W-:Y:S01]  /*02a0*/  SEL R11, R11, RZ, P6 ;  /* 0x000000ff0b0b7207 */ /* 0x000fe20003000000 */
[----:B------:R-:W-:Y:S04]  /*02b0*/  STG.E.128 desc[UR4][R2.64+0x800], R4 ;  /* 0x0008000402007986 */ /* 0x000fe8000c101d04 */
[----:B------:R-:W-:Y:S01]  /*02c0*/  STG.E.128 desc[UR4][R2.64], R8 ;  /* 0x0000000802007986 */ /* 0x000fe2000c101d04 */
[----:B------:R-:W-:Y:S05]  /*02d0*/  EXIT ;  /* 0x000000000000794d */ /* 0x000fea0003800000 */
.L_x_0:
[----:B------:R-:W-:-:S00]  /*02e0*/  BRA `(.L_x_0) ;  /* 0xfffffffc00fc7947 */ /* 0x000fc0000383ffff */
[----:B------:R-:W-:-:S00]  /*02f0*/  NOP ;  /* 0x0000000000007918 */ /* 0x000fc00000000000 */
        /* <DEDUP_REMOVED lines=8> */
.L_x_1:


//--------------------- .nv.constant0.triton_poi_fused_convolution_relu_2 --------------------------
	.section	.nv.constant0.triton_poi_fused_convolution_relu_2,"a",@progbits
	.sectionflags	@""
	.align	4
.nv.constant0.triton_poi_fused_convolution_relu_2:
	.zero		548
